	.headerflags	@"EF_CUDA_TEXMODE_UNIFIED EF_CUDA_64BIT_ADDRESS EF_CUDA_ACCELERATORS EF_CUDA_SM90 EF_CUDA_VIRTUAL_SM(EF_CUDA_SM90)"
	.elftype	@"ET_EXEC"


//--------------------- .nv.info                  --------------------------
	.section	.nv.info,"",@"SHT_CUDA_INFO"
	.align	4


	//----- nvinfo : EIATTR_REGCOUNT
	.align		4
        /*0000*/ 	.byte	0x04, 0x2f
        /*0002*/ 	.short	(.L_1 - .L_0)
	.align		4
.L_0:
        /*0004*/ 	.word	index@(triton_poi_fused_convolution_div_max_pool2d_with_indices_relu_sub_31)
        /*0008*/ 	.word	0x00000020


	//----- nvinfo : EIATTR_MIN_STACK_SIZE
	.align		4
.L_1:
        /*000c*/ 	.byte	0x04, 0x12
        /*000e*/ 	.short	(.L_3 - .L_2)
	.align		4
.L_2:
        /*0010*/ 	.word	index@(triton_poi_fused_convolution_div_max_pool2d_with_indices_relu_sub_31)
        /*0014*/ 	.word	0x00000000


	//----- nvinfo : EIATTR_FRAME_SIZE
	.align		4
.L_3:
        /*0018*/ 	.byte	0x04, 0x11
        /*001a*/ 	.short	(.L_5 - .L_4)
	.align		4
.L_4:
        /*001c*/ 	.word	index@(triton_poi_fused_convolution_div_max_pool2d_with_indices_relu_sub_31)
        /*0020*/ 	.word	0x00000000


	//----- nvinfo : EIATTR_MIN_STACK_SIZE
	.align		4
.L_5:
        /*0024*/ 	.byte	0x04, 0x12
        /*0026*/ 	.short	(.L_7 - .L_6)
	.align		4
.L_6:
        /*0028*/ 	.word	index@(triton_poi_fused_convolution_div_max_pool2d_with_indices_relu_sub_31)
        /*002c*/ 	.word	0x00000000
.L_7:


//--------------------- .nv.info.triton_poi_fused_convolution_div_max_pool2d_with_indices_relu_sub_31 --------------------------
	.section	.nv.info.triton_poi_fused_convolution_div_max_pool2d_with_indices_relu_sub_31,"",@"SHT_CUDA_INFO"
	.sectionflags	@""
	.align	4


	//----- nvinfo : EIATTR_CUDA_API_VERSION
	.align		4
        /*0000*/ 	.byte	0x04, 0x37
        /*0002*/ 	.short	(.L_9 - .L_8)
.L_8:
        /*0004*/ 	.word	0x0000007c


	//----- nvinfo : EIATTR_KPARAM_INFO
	.align		4
.L_9:
        /*0008*/ 	.byte	0x04, 0x17
        /*000a*/ 	.short	(.L_11 - .L_10)
.L_10:
        /*000c*/ 	.word	0x00000000
        /*0010*/ 	.short	0x0004
        /*0012*/ 	.short	0x001c
        /*0014*/ 	.byte	0x00, 0xf0, 0x11, 0x00


	//----- nvinfo : EIATTR_KPARAM_INFO
	.align		4
.L_11:
        /*0018*/ 	.byte	0x04, 0x17
        /*001a*/ 	.short	(.L_13 - .L_12)
.L_12:
        /*001c*/ 	.word	0x00000000
        /*0020*/ 	.short	0x0003
        /*0022*/ 	.short	0x0018
        /*0024*/ 	.byte	0x00, 0xf0, 0x11, 0x00


	//----- nvinfo : EIATTR_KPARAM_INFO
	.align		4
.L_13:
        /*0028*/ 	.byte	0x04, 0x17
        /*002a*/ 	.short	(.L_15 - .L_14)
.L_14:
        /*002c*/ 	.word	0x00000000
        /*0030*/ 	.short	0x0002
        /*0032*/ 	.short	0x0010
        /*0034*/ 	.byte	0x00, 0xf4, 0x21, 0x00


	//----- nvinfo : EIATTR_KPARAM_INFO
	.align		4
.L_15:
        /*0038*/ 	.byte	0x04, 0x17
        /*003a*/ 	.short	(.L_17 - .L_16)
.L_16:
        /*003c*/ 	.word	0x00000000
        /*0040*/ 	.short	0x0001
        /*0042*/ 	.short	0x0008
        /*0044*/ 	.byte	0x00, 0xf4, 0x21, 0x00


	//----- nvinfo : EIATTR_KPARAM_INFO
	.align		4
.L_17:
        /*0048*/ 	.byte	0x04, 0x17
        /*004a*/ 	.short	(.L_19 - .L_18)
.L_18:
        /*004c*/ 	.word	0x00000000
        /*0050*/ 	.short	0x0000
        /*0052*/ 	.short	0x0000
        /*0054*/ 	.byte	0x00, 0xf4, 0x21, 0x00


	//----- nvinfo : EIATTR_SPARSE_MMA_MASK
	.align		4
.L_19:
        /*0058*/ 	.byte	0x03, 0x50
        /*005a*/ 	.short	0x0000


	//----- nvinfo : EIATTR_MAXREG_COUNT
	.align		4
        /*005c*/ 	.byte	0x03, 0x1b
        /*005e*/ 	.short	0x00ff


	//----- nvinfo : EIATTR_EXIT_INSTR_OFFSETS
	.align		4
        /*0060*/ 	.byte	0x04, 0x1c
        /*0062*/ 	.short	(.L_21 - .L_20)


	//   ....[0]....
.L_20:
        /*0064*/ 	.word	0x00000b30


	//----- nvinfo : EIATTR_REQNTID
	.align		4
.L_21:
        /*0068*/ 	.byte	0x04, 0x10
        /*006a*/ 	.short	(.L_23 - .L_22)
.L_22:
        /*006c*/ 	.word	0x00000100
        /*0070*/ 	.word	0x00000001
        /*0074*/ 	.word	0x00000001


	//----- nvinfo : EIATTR_CBANK_PARAM_SIZE
	.align		4
.L_23:
        /*0078*/ 	.byte	0x03, 0x19
        /*007a*/ 	.short	0x0020


	//----- nvinfo : EIATTR_PARAM_CBANK
	.align		4
        /*007c*/ 	.byte	0x04, 0x0a
        /*007e*/ 	.short	(.L_25 - .L_24)
	.align		4
.L_24:
        /*0080*/ 	.word	index@(.nv.constant0.triton_poi_fused_convolution_div_max_pool2d_with_indices_relu_sub_31)
        /*0084*/ 	.short	0x0210
        /*0086*/ 	.short	0x0020


	//----- nvinfo : EIATTR_SW_WAR
	.align		4
.L_25:
        /*0088*/ 	.byte	0x04, 0x36
        /*008a*/ 	.short	(.L_27 - .L_26)
.L_26:
        /*008c*/ 	.word	0x00000008
.L_27:


//--------------------- .nv.callgraph             --------------------------
	.section	.nv.callgraph,"",@"SHT_CUDA_CALLGRAPH"
	.align	4
	.sectionentsize	8
	.align		4
        /*0000*/ 	.word	0x00000000
	.align		4
        /*0004*/ 	.word	0xffffffff
	.align		4
        /*0008*/ 	.word	0x00000000
	.align		4
        /*000c*/ 	.word	0xfffffffe
	.align		4
        /*0010*/ 	.word	0x00000000
	.align		4
        /*0014*/ 	.word	0xfffffffd
	.align		4
        /*0018*/ 	.word	0x00000000
	.align		4
        /*001c*/ 	.word	0xfffffffc


//--------------------- .text.triton_poi_fused_convolution_div_max_pool2d_with_indices_relu_sub_31 --------------------------
	.section	.text.triton_poi_fused_convolution_div_max_pool2d_with_indices_relu_sub_31,"ax",@progbits
	.sectionflags	@"SHF_BARRIERS=1"
	.align	128
        .global         triton_poi_fused_convolution_div_max_pool2d_with_indices_relu_sub_31
        .type           triton_poi_fused_convolution_div_max_pool2d_with_indices_relu_sub_31,@function
        .size           triton_poi_fused_convolution_div_max_pool2d_with_indices_relu_sub_31,(.L_x_1 - triton_poi_fused_convolution_div_max_pool2d_with_indices_relu_sub_31)
        .other          triton_poi_fused_convolution_div_max_pool2d_with_indices_relu_sub_31,@"STO_CUDA_ENTRY STV_DEFAULT"
triton_poi_fused_convolution_div_max_pool2d_with_indices_relu_sub_31:
.text.triton_poi_fused_convolution_div_max_pool2d_with_indices_relu_sub_31:
[----:B------:R-:W-:Y:S01]  /*0000*/  LDC R1, c[0x0][0x28] ;  /* 0x00000a00ff017b82 */ /* 0x000fe20000000800 */
[----:B------:R-:W1:Y:S07]  /*0010*/  S2R R2, SR_CTAID.Y ;  /* 0x0000000000027919 */ /* 0x000e6e0000002600 */
[----:B------:R-:W2:Y:S01]  /*0020*/  LDC.64 R4, c[0x0][0x218] ;  /* 0x00008600ff047b82 */ /* 0x000ea20000000a00 */
[----:B------:R-:W-:Y:S01]  /*0030*/  ULDC.64 UR6, c[0x0][0x208] ;  /* 0x0000820000067ab9 */ /* 0x000fe20000000a00 */
[----:B------:R-:W3:Y:S01]  /*0040*/  S2R R6, SR_TID.X ;  /* 0x0000000000067919 */ /* 0x000ee20000002100 */
[----:B------:R-:W4:Y:S05]  /*0050*/  S2R R8, SR_CTAID.X ;  /* 0x0000000000087919 */ /* 0x000f2a0000002500 */
[----:B------:R-:W5:Y:S01]  /*0060*/  LDC.64 R12, c[0x0][0x210] ;  /* 0x00008400ff0c7b82 */ /* 0x000f620000000a00 */
[----:B-1----:R-:W-:Y:S01]  /*0070*/  IMAD.SHL.U32 R0, R2, 0x40, RZ ;  /* 0x0000004002007824 */ /* 0x002fe200078e00ff */
[----:B------:R-:W-:Y:S01]  /*0080*/  SHF.R.S32.HI R7, RZ, 0x19, R2 ;  /* 0x00000019ff077819 */ /* 0x000fe20000011402 */
[----:B---3--:R-:W-:-:S03]  /*0090*/  IMAD.SHL.U32 R3, R6, 0x4, RZ ;  /* 0x0000000406037824 */ /* 0x008fc600078e00ff */
[----:B------:R-:W-:Y:S02]  /*00a0*/  SGXT R7, R7, 0x1 ;  /* 0x000000010707781a */ /* 0x000fe40000000200 */
[----:B------:R-:W-:Y:S02]  /*00b0*/  SHF.R.U32.HI R25, RZ, 0x4, R6 ;  /* 0x00000004ff197819 */ /* 0x000fe40000011606 */
[----:B------:R-:W-:Y:S02]  /*00c0*/  LOP3.LUT R2, R0, 0x3c, R3, 0xf8, !PT ;  /* 0x0000003c00027812 */ /* 0x000fe400078ef803 */
[----:B------:R-:W-:Y:S02]  /*00d0*/  SGXT.U32 R25, R25, 0x4 ;  /* 0x000000041919781a */ /* 0x000fe40000000000 */
[----:B------:R-:W-:-:S04]  /*00e0*/  LEA.HI R7, R7, R2, RZ, 0x8 ;  /* 0x0000000207077211 */ /* 0x000fc800078f40ff */
[C---:B------:R-:W-:Y:S01]  /*00f0*/  LOP3.LUT R9, R7.reuse, 0xffffff00, RZ, 0xc0, !PT ;  /* 0xffffff0007097812 */ /* 0x040fe200078ec0ff */
[----:B------:R-:W-:-:S04]  /*0100*/  IMAD.SHL.U32 R7, R7, 0x4000, RZ ;  /* 0x0000400007077824 */ /* 0x000fc800078e00ff */
[----:B------:R-:W-:Y:S01]  /*0110*/  IMAD.IADD R11, R2, 0x1, -R9 ;  /* 0x00000001020b7824 */ /* 0x000fe200078e0a09 */
[----:B------:R-:W-:Y:S01]  /*0120*/  LOP3.LUT R6, R7, 0xffc00000, RZ, 0xc0, !PT ;  /* 0xffc0000007067812 */ /* 0x000fe200078ec0ff */
[----:B----4-:R-:W-:Y:S02]  /*0130*/  IMAD.SHL.U32 R2, R8, 0x40, RZ ;  /* 0x0000004008027824 */ /* 0x010fe400078e00ff */
[----:B--2---:R-:W-:-:S03]  /*0140*/  IMAD.WIDE R4, R11, 0x4, R4 ;  /* 0x000000040b047825 */ /* 0x004fc600078e0204 */
[----:B------:R-:W-:Y:S01]  /*0150*/  LOP3.LUT R7, R2, 0x10, R25, 0xfe, !PT ;  /* 0x0000001002077812 */ /* 0x000fe200078efe19 */
[----:B------:R-:W-:Y:S01]  /*0160*/  IMAD.IADD R10, R11, 0x1, R6 ;  /* 0x000000010b0a7824 */ /* 0x000fe200078e0206 */
[----:B------:R-:W-:Y:S02]  /*0170*/  LOP3.LUT R8, R2, 0x20, R25, 0xfe, !PT ;  /* 0x0000002002087812 */ /* 0x000fe400078efe19 */
[----:B------:R-:W-:Y:S01]  /*0180*/  LOP3.LUT R9, R2, 0x30, R25, 0xfe, !PT ;  /* 0x0000003002097812 */ /* 0x000fe200078efe19 */
[--C-:B------:R-:W-:Y:S01]  /*0190*/  IMAD R7, R7, 0x100, R10.reuse ;  /* 0x0000010007077824 */ /* 0x100fe200078e020a */
[----:B------:R-:W-:Y:S01]  /*01a0*/  LOP3.LUT R6, R2, R25, RZ, 0xfc, !PT ;  /* 0x0000001902067212 */ /* 0x000fe200078efcff */
[----:B------:R-:W-:Y:S02]  /*01b0*/  IMAD R15, R8, 0x100, R10 ;  /* 0x00000100080f7824 */ /* 0x000fe400078e020a */
[----:B-----5:R-:W-:-:S04]  /*01c0*/  IMAD.WIDE R20, R7, 0x4, R12 ;  /* 0x0000000407147825 */ /* 0x020fc800078e020c */
[--C-:B------:R-:W-:Y:S02]  /*01d0*/  IMAD R17, R9, 0x100, R10.reuse ;  /* 0x0000010009117824 */ /* 0x100fe400078e020a */
[----:B------:R-:W-:Y:S01]  /*01e0*/  IMAD R11, R6, 0x100, R10 ;  /* 0x00000100060b7824 */ /* 0x000fe200078e020a */
[----:B------:R-:W2:Y:S01]  /*01f0*/  LDG.E.EL.128 R20, desc[UR6][R20.64] ;  /* 0x0000000614147981 */ /* 0x000ea2000c2e1d00 */
[----:B------:R-:W-:-:S03]  /*0200*/  IMAD.WIDE R8, R15, 0x4, R12 ;  /* 0x000000040f087825 */ /* 0x000fc600078e020c */
[----:B------:R-:W2:Y:S01]  /*0210*/  LDG.E.EL.128 R4, desc[UR6][R4.64] ;  /* 0x0000000604047981 */ /* 0x000ea2000c2e1d00 */
[----:B------:R-:W-:-:S04]  /*0220*/  IMAD.WIDE R16, R17, 0x4, R12 ;  /* 0x0000000411107825 */ /* 0x000fc800078e020c */
[----:B------:R-:W-:Y:S02]  /*0230*/  IMAD.WIDE R12, R11, 0x4, R12 ;  /* 0x000000040b0c7825 */ /* 0x000fe400078e020c */
[----:B------:R-:W3:Y:S04]  /*0240*/  LDG.E.EL.128 R8, desc[UR6][R8.64] ;  /* 0x0000000608087981 */ /* 0x000ee8000c2e1d00 */
[----:B------:R-:W4:Y:S04]  /*0250*/  LDG.E.EL.128 R16, desc[UR6][R16.64] ;  /* 0x0000000610107981 */ /* 0x000f28000c2e1d00 */
[----:B------:R-:W5:Y:S01]  /*0260*/  LDG.E.EL.128 R12, desc[UR6][R12.64] ;  /* 0x000000060c0c7981 */ /* 0x000f62000c2e1d00 */
[----:B------:R-:W-:-:S02]  /*0270*/  LOP3.LUT R3, R2, 0x3c, R3, 0xf8, !PT ;  /* 0x0000003c02037812 */ /* 0x000fc400078ef803 */
[----:B------:R-:W-:Y:S02]  /*0280*/  LOP3.LUT R26, R0, R25, RZ, 0xfc, !PT ;  /* 0x00000019001a7212 */ /* 0x000fe400078efcff */
[----:B------:R-:W-:Y:S02]  /*0290*/  LOP3.LUT R24, R0, 0x10, R25, 0xfe, !PT ;  /* 0x0000001000187812 */ /* 0x000fe400078efe19 */
[----:B------:R-:W-:Y:S02]  /*02a0*/  LOP3.LUT R2, R0, 0x20, R25, 0xfe, !PT ;  /* 0x0000002000027812 */ /* 0x000fe400078efe19 */
[----:B------:R-:W-:Y:S02]  /*02b0*/  LOP3.LUT R0, R0, 0x30, R25, 0xfe, !PT ;  /* 0x0000003000007812 */ /* 0x000fe400078efe19 */
[----:B------:R-:W1:Y:S01]  /*02c0*/  S2R R25, SR_TID.X ;  /* 0x0000000000197919 */ /* 0x000e620000002100 */
[----:B------:R-:W1:Y:S01]  /*02d0*/  S2UR UR5, SR_CgaCtaId ;  /* 0x00000000000579c3 */ /* 0x000e620000008800 */
[----:B------:R-:W-:-:S02]  /*02e0*/  UMOV UR4, 0x400 ;  /* 0x0000040000047882 */ /* 0x000fc40000000000 */
[----:B01----:R-:W-:Y:S01]  /*02f0*/  UPRMT UR4, UR5, 0x654, UR4 ;  /* 0x0000065405047896 */ /* 0x003fe20008000004 */
[----:B------:R-:W-:Y:S01]  /*0300*/  IMAD R0, R0, 0x4000, R3 ;  /* 0x0000400000007824 */ /* 0x000fe200078e0203 */
[----:B--2---:R-:W-:Y:S01]  /*0310*/  FSETP.GEU.AND P6, PT, R4, -R20, PT ;  /* 0x800000140400720b */ /* 0x004fe20003fce000 */
[----:B------:R-:W-:Y:S01]  /*0320*/  FADD R20, R20, R4 ;  /* 0x0000000414147221 */ /* 0x000fe20000000000 */
[----:B------:R-:W-:Y:S01]  /*0330*/  FSETP.GEU.AND P5, PT, R5, -R21, PT ;  /* 0x800000150500720b */ /* 0x000fe20003fae000 */
[----:B------:R-:W-:-:S03]  /*0340*/  FADD R21, R21, R5 ;  /* 0x0000000515157221 */ /* 0x000fc60000000000 */
[----:B------:R-:W-:Y:S02]  /*0350*/  FSEL R20, R20, RZ, P6 ;  /* 0x000000ff14147208 */ /* 0x000fe40003000000 */
[----:B---3--:R-:W-:Y:S01]  /*0360*/  FSETP.GEU.AND P3, PT, R4, -R8, PT ;  /* 0x800000080400720b */ /* 0x008fe20003f6e000 */
[--C-:B------:R-:W-:Y:S01]  /*0370*/  FADD R8, R8, R4.reuse ;  /* 0x0000000408087221 */ /* 0x100fe20000000000 */
[----:B----4-:R-:W-:Y:S01]  /*0380*/  FSETP.GEU.AND P2, PT, R4, -R16, PT ;  /* 0x800000100400720b */ /* 0x010fe20003f4e000 */
[--C-:B------:R-:W-:Y:S01]  /*0390*/  FADD R16, R16, R4.reuse ;  /* 0x0000000410107221 */ /* 0x100fe20000000000 */
[C---:B------:R-:W-:Y:S02]  /*03a0*/  FSETP.GEU.AND P0, PT, R5.reuse, -R9, PT ;  /* 0x800000090500720b */ /* 0x040fe40003f0e000 */
[----:B-----5:R-:W-:Y:S01]  /*03b0*/  FSETP.GEU.AND P4, PT, R4, -R12, PT ;  /* 0x8000000c0400720b */ /* 0x020fe20003f8e000 */
[----:B------:R-:W-:Y:S01]  /*03c0*/  FADD R4, R12, R4 ;  /* 0x000000040c047221 */ /* 0x000fe20000000000 */
[----:B------:R-:W-:Y:S01]  /*03d0*/  FSETP.GEU.AND P1, PT, R5, -R17, PT ;  /* 0x800000110500720b */ /* 0x000fe20003f2e000 */
[--C-:B------:R-:W-:Y:S01]  /*03e0*/  FADD R9, R9, R5.reuse ;  /* 0x0000000509097221 */ /* 0x100fe20000000000 */
[----:B------:R-:W-:Y:S01]  /*03f0*/  FSETP.GEU.AND P6, PT, R5, -R13, PT ;  /* 0x8000000d0500720b */ /* 0x000fe20003fce000 */
[--C-:B------:R-:W-:Y:S01]  /*0400*/  FADD R17, R17, R5.reuse ;  /* 0x0000000511117221 */ /* 0x100fe20000000000 */
[----:B------:R-:W-:Y:S01]  /*0410*/  FADD R13, R13, R5 ;  /* 0x000000050d0d7221 */ /* 0x000fe20000000000 */
[----:B------:R-:W-:Y:S01]  /*0420*/  IMAD.SHL.U32 R12, R25, 0x100, RZ ;  /* 0x00000100190c7824 */ /* 0x000fe200078e00ff */
[----:B------:R-:W-:-:S02]  /*0430*/  SHF.R.U32.HI R5, RZ, 0x4, R25 ;  /* 0x00000004ff057819 */ /* 0x000fc40000011619 */
[----:B------:R-:W-:Y:S02]  /*0440*/  FSEL R8, R8, RZ, P3 ;  /* 0x000000ff08087208 */ /* 0x000fe40001800000 */
[----:B------:R-:W-:Y:S02]  /*0450*/  SGXT.U32 R5, R5, 0x4 ;  /* 0x000000040505781a */ /* 0x000fe40000000000 */
[----:B------:R-:W-:Y:S02]  /*0460*/  LOP3.LUT R12, R12, 0xf00, RZ, 0xc0, !PT ;  /* 0x00000f000c0c7812 */ /* 0x000fe400078ec0ff */
[----:B------:R-:W-:Y:S02]  /*0470*/  FSEL R4, R4, RZ, P4 ;  /* 0x000000ff04047208 */ /* 0x000fe40002000000 */
[----:B------:R-:W-:Y:S02]  /*0480*/  FSEL R21, R21, RZ, P5 ;  /* 0x000000ff15157208 */ /* 0x000fe40002800000 */
[----:B------:R-:W-:Y:S01]  /*0490*/  FSETP.GEU.AND P3, PT, R6, -R22, PT ;  /* 0x800000160600720b */ /* 0x000fe20003f6e000 */
[--C-:B------:R-:W-:Y:S01]  /*04a0*/  FADD R22, R22, R6.reuse ;  /* 0x0000000616167221 */ /* 0x100fe20000000000 */
[----:B------:R-:W-:Y:S01]  /*04b0*/  FSETP.GEU.AND P4, PT, R6, -R10, PT ;  /* 0x8000000a0600720b */ /* 0x000fe20003f8e000 */
[--C-:B------:R-:W-:Y:S01]  /*04c0*/  FADD R10, R10, R6.reuse ;  /* 0x000000060a0a7221 */ /* 0x100fe20000000000 */
[----:B------:R-:W-:Y:S01]  /*04d0*/  FSETP.GEU.AND P5, PT, R6, -R18, PT ;  /* 0x800000120600720b */ /* 0x000fe20003fae000 */
[----:B------:R-:W-:Y:S01]  /*04e0*/  FADD R18, R18, R6 ;  /* 0x0000000612127221 */ /* 0x000fe20000000000 */
[----:B------:R-:W-:-:S02]  /*04f0*/  FSEL R29, R13, RZ, P6 ;  /* 0x000000ff0d1d7208 */ /* 0x000fc40003000000 */
[----:B------:R-:W-:Y:S01]  /*0500*/  FSETP.GEU.AND P6, PT, R6, -R14, PT ;  /* 0x8000000e0600720b */ /* 0x000fe20003fce000 */
[----:B------:R-:W-:Y:S01]  /*0510*/  FADD R6, R14, R6 ;  /* 0x000000060e067221 */ /* 0x000fe20000000000 */
[C---:B------:R-:W-:Y:S02]  /*0520*/  LOP3.LUT R5, R12.reuse, R5, RZ, 0xfc, !PT ;  /* 0x000000050c057212 */ /* 0x040fe400078efcff */
[C---:B------:R-:W-:Y:S02]  /*0530*/  LEA.HI R14, R12.reuse, UR4, RZ, 0x1c ;  /* 0x000000040c0e7c11 */ /* 0x040fe4000f8fe0ff */
[C---:B------:R-:W-:Y:S02]  /*0540*/  LOP3.LUT R27, R12.reuse, 0x80, RZ, 0xfc, !PT ;  /* 0x000000800c1b7812 */ /* 0x040fe400078efcff */
[C---:B------:R-:W-:Y:S01]  /*0550*/  LOP3.LUT R28, R12.reuse, 0xc0, RZ, 0xfc, !PT ;  /* 0x000000c00c1c7812 */ /* 0x040fe200078efcff */
[----:B------:R-:W-:Y:S01]  /*0560*/  IMAD R13, R5, 0x4, R14 ;  /* 0x00000004050d7824 */ /* 0x000fe200078e020e */
[----:B------:R-:W-:-:S02]  /*0570*/  LOP3.LUT R14, R12, 0x40, RZ, 0xfc, !PT ;  /* 0x000000400c0e7812 */ /* 0x000fc400078efcff */
[----:B------:R-:W-:Y:S02]  /*0580*/  LEA.HI R12, R27, UR4, RZ, 0x1c ;  /* 0x000000041b0c7c11 */ /* 0x000fe4000f8fe0ff */
[----:B------:R-:W-:Y:S02]  /*0590*/  LEA.HI R14, R14, UR4, RZ, 0x1c ;  /* 0x000000040e0e7c11 */ /* 0x000fe4000f8fe0ff */
[----:B------:R-:W-:Y:S01]  /*05a0*/  LEA.HI R28, R28, UR4, RZ, 0x1c ;  /* 0x000000041c1c7c11 */ /* 0x000fe2000f8fe0ff */
[C---:B------:R-:W-:Y:S02]  /*05b0*/  IMAD R12, R5.reuse, 0x4, R12 ;  /* 0x00000004050c7824 */ /* 0x040fe400078e020c */
[C---:B------:R-:W-:Y:S02]  /*05c0*/  IMAD R14, R5.reuse, 0x4, R14 ;  /* 0x00000004050e7824 */ /* 0x040fe400078e020e */
[----:B------:R-:W-:Y:S01]  /*05d0*/  IMAD R27, R5, 0x4, R28 ;  /* 0x00000004051b7824 */ /* 0x000fe200078e021c */
[----:B------:R-:W-:Y:S01]  /*05e0*/  FSEL R5, R22, RZ, P3 ;  /* 0x000000ff16057208 */ /* 0x000fe20001800000 */
[----:B------:R-:W-:Y:S01]  /*05f0*/  IMAD.SHL.U32 R22, R25, 0x4, RZ ;  /* 0x0000000419167824 */ /* 0x000fe200078e00ff */
[----:B------:R-:W-:-:S02]  /*0600*/  FSEL R9, R9, RZ, P0 ;  /* 0x000000ff09097208 */ /* 0x000fc40000000000 */
[----:B------:R-:W-:Y:S01]  /*0610*/  FSETP.GEU.AND P0, PT, R7, -R15, PT ;  /* 0x8000000f0700720b */ /* 0x000fe20003f0e000 */
[--C-:B------:R-:W-:Y:S01]  /*0620*/  FADD R15, R15, R7.reuse ;  /* 0x000000070f0f7221 */ /* 0x100fe20000000000 */
[----:B------:R0:W-:Y:S01]  /*0630*/  STS [R13], R4 ;  /* 0x000000040d007388 */ /* 0x0001e20000000800 */
[----:B------:R-:W-:Y:S02]  /*0640*/  FSETP.GEU.AND P3, PT, R7, -R23, PT ;  /* 0x800000170700720b */ /* 0x000fe40003f6e000 */
[----:B------:R-:W-:Y:S02]  /*0650*/  LOP3.LUT R22, R22, 0x3fc, RZ, 0xc0, !PT ;  /* 0x000003fc16167812 */ /* 0x000fe400078ec0ff */
[----:B------:R-:W-:Y:S02]  /*0660*/  FSEL R28, R15, RZ, P0 ;  /* 0x000000ff0f1c7208 */ /* 0x000fe40000000000 */
[----:B------:R-:W-:Y:S01]  /*0670*/  FSETP.GEU.AND P0, PT, R7, -R19, PT ;  /* 0x800000130700720b */ /* 0x000fe20003f0e000 */
[--C-:B0-----:R-:W-:Y:S01]  /*0680*/  FADD R4, R23, R7.reuse ;  /* 0x0000000717047221 */ /* 0x101fe20000000000 */
[----:B------:R-:W-:Y:S01]  /*0690*/  FSEL R23, R6, RZ, P6 ;  /* 0x000000ff06177208 */ /* 0x000fe20003000000 */
[--C-:B------:R-:W-:Y:S01]  /*06a0*/  FADD R6, R19, R7.reuse ;  /* 0x0000000713067221 */ /* 0x100fe20000000000 */
[----:B------:R-:W-:Y:S01]  /*06b0*/  FSETP.GEU.AND P6, PT, R7, -R11, PT ;  /* 0x8000000b0700720b */ /* 0x000fe20003fce000 */
[----:B------:R-:W-:Y:S01]  /*06c0*/  FADD R11, R11, R7 ;  /* 0x000000070b0b7221 */ /* 0x000fe20000000000 */
[----:B------:R-:W-:-:S02]  /*06d0*/  LOP3.LUT R7, R22, 0x400, RZ, 0xfc, !PT ;  /* 0x0000040016077812 */ /* 0x000fc400078efcff */
[C---:B------:R-:W-:Y:S02]  /*06e0*/  LOP3.LUT R15, R22.reuse, 0x800, RZ, 0xfc, !PT ;  /* 0x00000800160f7812 */ /* 0x040fe400078efcff */
[----:B------:R-:W-:Y:S02]  /*06f0*/  SHF.R.U32.HI R7, RZ, 0x4, R7 ;  /* 0x00000004ff077819 */ /* 0x000fe40000011607 */
[----:B------:R-:W-:Y:S02]  /*0700*/  SHF.R.U32.HI R25, RZ, 0x2, R25 ;  /* 0x00000002ff197819 */ /* 0x000fe40000011619 */
[----:B------:R-:W-:Y:S02]  /*0710*/  LOP3.LUT R19, R22, 0xc00, RZ, 0xfc, !PT ;  /* 0x00000c0016137812 */ /* 0x000fe400078efcff */
[----:B------:R-:W-:Y:S02]  /*0720*/  SHF.R.U32.HI R15, RZ, 0x4, R15 ;  /* 0x00000004ff0f7819 */ /* 0x000fe4000001160f */
[----:B------:R-:W-:-:S02]  /*0730*/  LOP3.LUT R7, R7, 0x7c, RZ, 0xc0, !PT ;  /* 0x0000007c07077812 */ /* 0x000fc400078ec0ff */
[----:B------:R-:W-:Y:S02]  /*0740*/  SHF.R.U32.HI R19, RZ, 0x4, R19 ;  /* 0x00000004ff137819 */ /* 0x000fe40000011613 */
[----:B------:R-:W-:Y:S01]  /*0750*/  LOP3.LUT R25, R25, 0x3c, RZ, 0xc0, !PT ;  /* 0x0000003c19197812 */ /* 0x000fe200078ec0ff */
[----:B------:R-:W-:Y:S01]  /*0760*/  STS [R14+0x100], R29 ;  /* 0x0001001d0e007388 */ /* 0x000fe20000000800 */
[----:B------:R-:W-:Y:S01]  /*0770*/  LOP3.LUT R15, R15, 0xbc, RZ, 0xc0, !PT ;  /* 0x000000bc0f0f7812 */ /* 0x000fe200078ec0ff */
[----:B------:R-:W-:Y:S01]  /*0780*/  VIADD R7, R7, UR4 ;  /* 0x0000000407077c36 */ /* 0x000fe20008000000 */
[----:B------:R-:W-:Y:S01]  /*0790*/  FSEL R4, R4, RZ, P3 ;  /* 0x000000ff04047208 */ /* 0x000fe20001800000 */
[----:B------:R0:W-:Y:S02]  /*07a0*/  STS [R12+0x200], R23 ;  /* 0x000200170c007388 */ /* 0x0001e40000000800 */
[----:B------:R-:W-:Y:S02]  /*07b0*/  VIADD R15, R15, UR4 ;  /* 0x000000040f0f7c36 */ /* 0x000fe40008000000 */
[----:B------:R-:W-:Y:S01]  /*07c0*/  STS [R27+0x300], R28 ;  /* 0x0003001c1b007388 */ /* 0x000fe20000000800 */
[----:B------:R-:W-:-:S03]  /*07d0*/  FSEL R16, R16, RZ, P2 ;  /* 0x000000ff10107208 */ /* 0x000fc60001000000 */
[----:B------:R-:W-:Y:S01]  /*07e0*/  STS [R13+0x40], R20 ;  /* 0x000040140d007388 */ /* 0x000fe20000000800 */
[----:B0-----:R-:W-:Y:S01]  /*07f0*/  LOP3.LUT R23, R19, 0xfc, RZ, 0xc0, !PT ;  /* 0x000000fc13177812 */ /* 0x001fe200078ec0ff */
[----:B------:R-:W-:Y:S02]  /*0800*/  VIADD R19, R25, UR4 ;  /* 0x0000000419137c36 */ /* 0x000fe40008000000 */
[----:B------:R0:W-:Y:S01]  /*0810*/  STS [R14+0x140], R21 ;  /* 0x000140150e007388 */ /* 0x0001e20000000800 */
[----:B------:R-:W-:Y:S01]  /*0820*/  IMAD R25, R22, 0x4, R7 ;  /* 0x0000000416197824 */ /* 0x000fe200078e0207 */
[----:B------:R-:W-:Y:S01]  /*0830*/  FSEL R7, R10, RZ, P4 ;  /* 0x000000ff0a077208 */ /* 0x000fe20002000000 */
[----:B------:R-:W-:Y:S01]  /*0840*/  VIADD R29, R23, UR4 ;  /* 0x00000004171d7c36 */ /* 0x000fe20008000000 */
[----:B------:R-:W-:Y:S01]  /*0850*/  STS [R12+0x240], R5 ;  /* 0x000240050c007388 */ /* 0x000fe20000000800 */
[----:B------:R-:W-:Y:S01]  /*0860*/  FSEL R10, R11, RZ, P6 ;  /* 0x000000ff0b0a7208 */ /* 0x000fe20003000000 */
[----:B------:R-:W-:Y:S01]  /*0870*/  IMAD R23, R22, 0x4, R15 ;  /* 0x0000000416177824 */ /* 0x000fe200078e020f */
[----:B------:R-:W-:Y:S01]  /*0880*/  FSEL R17, R17, RZ, P1 ;  /* 0x000000ff11117208 */ /* 0x000fe20000800000 */
[----:B------:R-:W-:Y:S01]  /*0890*/  STS [R27+0x340], R4 ;  /* 0x000340041b007388 */ /* 0x000fe20000000800 */
[----:B------:R-:W-:Y:S01]  /*08a0*/  FSEL R15, R18, RZ, P5 ;  /* 0x000000ff120f7208 */ /* 0x000fe20002800000 */
[----:B------:R-:W-:Y:S01]  /*08b0*/  IMAD R19, R22, 0x4, R19 ;  /* 0x0000000416137824 */ /* 0x000fe200078e0213 */
[----:B0-----:R-:W0:Y:S01]  /*08c0*/  LDC.64 R20, c[0x0][0x220] ;  /* 0x00008800ff147b82 */ /* 0x001e220000000a00 */
[----:B------:R-:W-:Y:S01]  /*08d0*/  STS [R13+0x80], R8 ;  /* 0x000080080d007388 */ /* 0x000fe20000000800 */
[----:B------:R-:W-:-:S03]  /*08e0*/  FSEL R18, R6, RZ, P0 ;  /* 0x000000ff06127208 */ /* 0x000fc60000000000 */
[----:B------:R-:W-:Y:S04]  /*08f0*/  STS [R14+0x180], R9 ;  /* 0x000180090e007388 */ /* 0x000fe80000000800 */
[----:B------:R-:W-:Y:S04]  /*0900*/  STS [R12+0x280], R7 ;  /* 0x000280070c007388 */ /* 0x000fe80000000800 */
[----:B------:R-:W-:Y:S04]  /*0910*/  STS [R27+0x380], R10 ;  /* 0x0003800a1b007388 */ /* 0x000fe80000000800 */
[----:B------:R-:W-:Y:S04]  /*0920*/  STS [R13+0xc0], R16 ;  /* 0x0000c0100d007388 */ /* 0x000fe80000000800 */
[----:B------:R-:W-:Y:S04]  /*0930*/  STS [R14+0x1c0], R17 ;  /* 0x0001c0110e007388 */ /* 0x000fe80000000800 */
[----:B------:R-:W-:Y:S04]  /*0940*/  STS [R12+0x2c0], R15 ;  /* 0x0002c00f0c007388 */ /* 0x000fe80000000800 */
[----:B------:R1:W-:Y:S01]  /*0950*/  STS [R27+0x3c0], R18 ;  /* 0x0003c0121b007388 */ /* 0x0003e20000000800 */
[----:B------:R-:W-:Y:S01]  /*0960*/  BAR.SYNC.DEFER_BLOCKING 0x0 ;  /* 0x0000000000007b1d */ /* 0x000fe20000010000 */
[----:B------:R-:W-:-:S05]  /*0970*/  IMAD R22, R22, 0x4, R29 ;  /* 0x0000000416167824 */ /* 0x000fca00078e021d */
[----:B------:R-:W-:Y:S04]  /*0980*/  LDS R4, [R19] ;  /* 0x0000000013047984 */ /* 0x000fe80000000800 */
[----:B------:R-:W-:Y:S04]  /*0990*/  LDS R5, [R19+0x4] ;  /* 0x0000040013057984 */ /* 0x000fe80000000800 */
[----:B------:R-:W-:Y:S04]  /*09a0*/  LDS R6, [R19+0x8] ;  /* 0x0000080013067984 */ /* 0x000fe80000000800 */
[----:B------:R-:W2:Y:S04]  /*09b0*/  LDS R7, [R19+0xc] ;  /* 0x00000c0013077984 */ /* 0x000ea80000000800 */
[----:B------:R-:W-:Y:S04]  /*09c0*/  LDS R8, [R25+0x1000] ;  /* 0x0010000019087984 */ /* 0x000fe80000000800 */
[----:B------:R-:W-:Y:S04]  /*09d0*/  LDS R9, [R25+0x1004] ;  /* 0x0010040019097984 */ /* 0x000fe80000000800 */
[----:B------:R-:W-:Y:S04]  /*09e0*/  LDS R10, [R25+0x1008] ;  /* 0x00100800190a7984 */ /* 0x000fe80000000800 */
[----:B------:R3:W4:Y:S04]  /*09f0*/  LDS R11, [R25+0x100c] ;  /* 0x00100c00190b7984 */ /* 0x0007280000000800 */
[----:B------:R-:W-:Y:S04]  /*0a00*/  LDS R12, [R23+0x2000] ;  /* 0x00200000170c7984 */ /* 0x000fe80000000800 */
[----:B------:R-:W-:Y:S04]  /*0a10*/  LDS R13, [R23+0x2004] ;  /* 0x00200400170d7984 */ /* 0x000fe80000000800 */
[----:B------:R-:W-:Y:S04]  /*0a20*/  LDS R14, [R23+0x2008] ;  /* 0x00200800170e7984 */ /* 0x000fe80000000800 */
[----:B------:R-:W5:Y:S04]  /*0a30*/  LDS R15, [R23+0x200c] ;  /* 0x00200c00170f7984 */ /* 0x000f680000000800 */
[----:B------:R-:W-:Y:S04]  /*0a40*/  LDS R16, [R22+0x3000] ;  /* 0x0030000016107984 */ /* 0x000fe80000000800 */
[----:B------:R-:W-:Y:S04]  /*0a50*/  LDS R17, [R22+0x3004] ;  /* 0x0030040016117984 */ /* 0x000fe80000000800 */
[----:B------:R-:W-:Y:S04]  /*0a60*/  LDS R18, [R22+0x3008] ;  /* 0x0030080016127984 */ /* 0x000fe80000000800 */
[----:B------:R-:W5:Y:S01]  /*0a70*/  LDS R19, [R22+0x300c] ;  /* 0x00300c0016137984 */ /* 0x000f620000000800 */
[----:B-1----:R-:W-:-:S02]  /*0a80*/  IMAD R27, R26, 0x4000, R3 ;  /* 0x000040001a1b7824 */ /* 0x002fc400078e0203 */
[--C-:B---3--:R-:W-:Y:S02]  /*0a90*/  IMAD R25, R24, 0x4000, R3.reuse ;  /* 0x0000400018197824 */ /* 0x108fe400078e0203 */
[----:B------:R-:W-:Y:S02]  /*0aa0*/  IMAD R29, R2, 0x4000, R3 ;  /* 0x00004000021d7824 */ /* 0x000fe400078e0203 */
[----:B0-----:R-:W-:-:S04]  /*0ab0*/  IMAD.WIDE R2, R27, 0x4, R20 ;  /* 0x000000041b027825 */ /* 0x001fc800078e0214 */
[--C-:B------:R-:W-:Y:S01]  /*0ac0*/  IMAD.WIDE R24, R25, 0x4, R20.reuse ;  /* 0x0000000419187825 */ /* 0x100fe200078e0214 */
[----:B--2---:R-:W-:Y:S03]  /*0ad0*/  STG.E.128 desc[UR6][R2.64], R4 ;  /* 0x0000000402007986 */ /* 0x004fe6000c101d06 */
[--C-:B------:R-:W-:Y:S01]  /*0ae0*/  IMAD.WIDE R26, R29, 0x4, R20.reuse ;  /* 0x000000041d1a7825 */ /* 0x100fe200078e0214 */
[----:B----4-:R-:W-:Y:S03]  /*0af0*/  STG.E.128 desc[UR6][R24.64], R8 ;  /* 0x0000000818007986 */ /* 0x010fe6000c101d06 */
[----:B------:R-:W-:Y:S01]  /*0b00*/  IMAD.WIDE R20, R0, 0x4, R20 ;  /* 0x0000000400147825 */ /* 0x000fe200078e0214 */
[----:B-----5:R-:W-:Y:S04]  /*0b10*/  STG.E.128 desc[UR6][R26.64], R12 ;  /* 0x0000000c1a007986 */ /* 0x020fe8000c101d06 */
[----:B------:R-:W-:Y:S01]  /*0b20*/  STG.E.128 desc[UR6][R20.64], R16 ;  /* 0x0000001014007986 */ /* 0x000fe2000c101d06 */
[----:B------:R-:W-:Y:S05]  /*0b30*/  EXIT ;  /* 0x000000000000794d */ /* 0x000fea0003800000 */
.L_x_0:
[----:B------:R-:W-:-:S00]  /*0b40*/  BRA `(.L_x_0) ;  /* 0xfffffffc00fc7947 */ /* 0x000fc0000383ffff */
[----:B------:R-:W-:-:S00]  /*0b50*/  NOP ;  /* 0x0000000000007918 */ /* 0x000fc00000000000 */
        /* <DEDUP_REMOVED lines=10> */
.L_x_1:


//--------------------- .nv.shared.triton_poi_fused_convolution_div_max_pool2d_with_indices_relu_sub_31 --------------------------
	.section	.nv.shared.triton_poi_fused_convolution_div_max_pool2d_with_indices_relu_sub_31,"aw",@nobits
	.sectionflags	@""
	.align	16
	.zero		1024


//--------------------- .nv.constant0.triton_poi_fused_convolution_div_max_pool2d_with_indices_relu_sub_31 --------------------------
	.section	.nv.constant0.triton_poi_fused_convolution_div_max_pool2d_with_indices_relu_sub_31,"a",@progbits
	.sectionflags	@""
	.align	4
.nv.constant0.triton_poi_fused_convolution_div_max_pool2d_with_indices_relu_sub_31:
	.zero		560
